	.version 1.4
	.target sm_10, map_f64_to_f32
	// compiled with /usr/local/cuda-5.5/open64/lib//be
	// nvopencc 4.1 built on 2013-07-17

	//-----------------------------------------------------------
	// Compiling cmf.cpp3.i (/tmp/ccBI#.K55o90)
	//-----------------------------------------------------------

	//-----------------------------------------------------------
	// Options:
	//-----------------------------------------------------------
	//  Target:ptx, ISA:sm_10, Endian:little, Pointer Size:64
	//  -O3	(Optimization level)
	//  -g0	(Debug level)
	//  -m2	(Report advisories)
	//-----------------------------------------------------------

	.file	1	"<command-line>"
	.file	2	"cmf.cudafe2.gpu"
	.file	3	"/usr/lib/gcc/x86_64-redhat-linux/4.4.7/include/stddef.h"
	.file	4	"/usr/local/cuda/bin/..//include/crt/device_runtime.h"
	.file	5	"/usr/local/cuda/bin/..//include/host_defines.h"
	.file	6	"/usr/local/cuda/bin/..//include/builtin_types.h"
	.file	7	"/usr/local/cuda/bin/..//include/device_types.h"
	.file	8	"/usr/local/cuda/bin/..//include/driver_types.h"
	.file	9	"/usr/local/cuda/bin/..//include/surface_types.h"
	.file	10	"/usr/local/cuda/bin/..//include/texture_types.h"
	.file	11	"/usr/local/cuda/bin/..//include/vector_types.h"
	.file	12	"/usr/local/cuda/bin/..//include/device_launch_parameters.h"
	.file	13	"/usr/local/cuda/bin/..//include/crt/storage_class.h"
	.file	14	"cmf.cu"
	.file	15	"/usr/local/cuda/bin/..//include/common_functions.h"
	.file	16	"/usr/local/cuda/bin/..//include/math_functions.h"
	.file	17	"/usr/local/cuda/bin/..//include/math_constants.h"
	.file	18	"/usr/local/cuda/bin/..//include/device_functions.h"
	.file	19	"/usr/local/cuda/bin/..//include/sm_11_atomic_functions.h"
	.file	20	"/usr/local/cuda/bin/..//include/sm_12_atomic_functions.h"
	.file	21	"/usr/local/cuda/bin/..//include/sm_13_double_functions.h"
	.file	22	"/usr/local/cuda/bin/..//include/sm_20_atomic_functions.h"
	.file	23	"/usr/local/cuda/bin/..//include/sm_32_atomic_functions.h"
	.file	24	"/usr/local/cuda/bin/..//include/sm_35_atomic_functions.h"
	.file	25	"/usr/local/cuda/bin/..//include/sm_20_intrinsics.h"
	.file	26	"/usr/local/cuda/bin/..//include/sm_30_intrinsics.h"
	.file	27	"/usr/local/cuda/bin/..//include/sm_32_intrinsics.h"
	.file	28	"/usr/local/cuda/bin/..//include/sm_35_intrinsics.h"
	.file	29	"/usr/local/cuda/bin/..//include/surface_functions.h"
	.file	30	"/usr/local/cuda/bin/..//include/texture_fetch_functions.h"
	.file	31	"/usr/local/cuda/bin/..//include/texture_indirect_functions.h"
	.file	32	"/usr/local/cuda/bin/..//include/surface_indirect_functions.h"
	.file	33	"/usr/local/cuda/bin/..//include/math_functions_dbl_ptx1.h"


	.entry _Z8mykernelPf (
		.param .u64 __cudaparm__Z8mykernelPf_t)
	{
	.reg .u16 %rh<4>;
	.reg .u32 %r<5>;
	.reg .u64 %rd<6>;
	.reg .f32 %f<5>;
	.loc	14	10	0
$LDWbegin__Z8mykernelPf:
	.loc	14	14	0
	cvt.u32.u16 	%r1, %tid.x;
	mov.u16 	%rh1, %ctaid.x;
	mov.u16 	%rh2, %ntid.x;
	mul.wide.u16 	%r2, %rh1, %rh2;
	add.u32 	%r3, %r1, %r2;
	cvt.rn.f32.s32 	%f1, %r3;
	mov.f32 	%f2, 0f41200000;     	// 10
	mul.f32 	%f3, %f1, %f2;
	ld.param.u64 	%rd1, [__cudaparm__Z8mykernelPf_t];
	cvt.s64.s32 	%rd2, %r3;
	mul.wide.s32 	%rd3, %r3, 4;
	add.u64 	%rd4, %rd1, %rd3;
	st.global.f32 	[%rd4+0], %f3;
	.loc	14	16	0
	exit;
$LDWend__Z8mykernelPf:
	} // _Z8mykernelPf

	.entry _Z9mykernel2Pf (
		.param .u64 __cudaparm__Z9mykernel2Pf_t)
	{
	.reg .u16 %rh<4>;
	.reg .u32 %r<5>;
	.reg .u64 %rd<6>;
	.reg .f32 %f<4>;
	.loc	14	18	0
$LDWbegin__Z9mykernel2Pf:
	.loc	14	22	0
	ld.param.u64 	%rd1, [__cudaparm__Z9mykernel2Pf_t];
	cvt.u32.u16 	%r1, %tid.x;
	mov.u16 	%rh1, %ctaid.x;
	mov.u16 	%rh2, %ntid.x;
	mul.wide.u16 	%r2, %rh1, %rh2;
	add.u32 	%r3, %r1, %r2;
	cvt.s64.s32 	%rd2, %r3;
	mul.wide.s32 	%rd3, %r3, 4;
	add.u64 	%rd4, %rd1, %rd3;
	ld.global.f32 	%f1, [%rd4+0];
	add.f32 	%f2, %f1, %f1;
	st.global.f32 	[%rd4+0], %f2;
	.loc	14	24	0
	exit;
$LDWend__Z9mykernel2Pf:
	} // _Z9mykernel2Pf



// ===== COMPILED SASS (sm_100) =====

	.target	sm_100

	.elftype	@"ET_EXEC"


//--------------------- .note.nv.tkinfo           --------------------------
	.section	.note.nv.tkinfo,"",@"SHT_NOTE"
	.sectionflags	@"SHF_NOTE_NV_TKINFO"
	.tkinfo
        /*0018*/ 	.word	0x00000002
        /*0030*/ 	.string	""
        /*0030*/ 	.string	"ptxas"
        /*0030*/ 	.string	"Cuda compilation tools, release 13.0, V13.0.88"
        /*0030*/ 	.string	"Build cuda_13.0.r13.0/compiler.36424714_0"
        /*0030*/ 	.string	"-arch sm_100 "



//--------------------- .note.nv.cuinfo           --------------------------
	.section	.note.nv.cuinfo,"",@"SHT_NOTE"
	.sectionflags	@"SHF_NOTE_NV_CUINFO"
        /*0018*/ 	.short	0x0002
        /*001a*/ 	.short	0x000a
        /*001c*/ 	.short	0x0082
	.zero		2


//--------------------- .nv.info                  --------------------------
	.section	.nv.info,"",@"SHT_CUDA_INFO"
	.align	4


	//----- nvinfo : EIATTR_REGCOUNT
	.align		4
        /*0000*/ 	.byte	0x04, 0x2f
        /*0002*/ 	.short	(.L_1 - .L_0)
	.align		4
.L_0:
        /*0004*/ 	.word	index@(_Z8mykernelPf)
        /*0008*/ 	.word	0x00000008


	//----- nvinfo : EIATTR_FRAME_SIZE
	.align		4
.L_1:
        /*000c*/ 	.byte	0x04, 0x11
        /*000e*/ 	.short	(.L_3 - .L_2)
	.align		4
.L_2:
        /*0010*/ 	.word	index@(_Z8mykernelPf)
        /*0014*/ 	.word	0x00000000


	//----- nvinfo : EIATTR_REGCOUNT
	.align		4
.L_3:
        /*0018*/ 	.byte	0x04, 0x2f
        /*001a*/ 	.short	(.L_5 - .L_4)
	.align		4
.L_4:
        /*001c*/ 	.word	index@(_Z9mykernel2Pf)
        /*0020*/ 	.word	0x00000008


	//----- nvinfo : EIATTR_FRAME_SIZE
	.align		4
.L_5:
        /*0024*/ 	.byte	0x04, 0x11
        /*0026*/ 	.short	(.L_7 - .L_6)
	.align		4
.L_6:
        /*0028*/ 	.word	index@(_Z9mykernel2Pf)
        /*002c*/ 	.word	0x00000000


	//----- nvinfo : EIATTR_MIN_STACK_SIZE
	.align		4
.L_7:
        /*0030*/ 	.byte	0x04, 0x12
        /*0032*/ 	.short	(.L_9 - .L_8)
	.align		4
.L_8:
        /*0034*/ 	.word	index@(_Z9mykernel2Pf)
        /*0038*/ 	.word	0x00000000


	//----- nvinfo : EIATTR_MIN_STACK_SIZE
	.align		4
.L_9:
        /*003c*/ 	.byte	0x04, 0x12
        /*003e*/ 	.short	(.L_11 - .L_10)
	.align		4
.L_10:
        /*0040*/ 	.word	index@(_Z8mykernelPf)
        /*0044*/ 	.word	0x00000000
.L_11:


//--------------------- .nv.compat                --------------------------
	.section	.nv.compat,"",@"SHT_CUDA_COMPAT_INFO"
	.align	4
        /*0000*/ 	.byte	0x02, 0x09, 0x00, 0x00, 0x02, 0x02, 0x01, 0x00, 0x02, 0x05, 0x05, 0x00, 0x03, 0x07, 0x01, 0x01
        /*0010*/ 	.byte	0x02, 0x03, 0x00, 0x00, 0x02, 0x06, 0x01, 0x00, 0x04, 0x0b, 0x08, 0x00, 0x09, 0x00, 0x00, 0x00
        /*0020*/ 	.byte	0x00, 0x00, 0x00, 0x00


//--------------------- .nv.info._Z9mykernel2Pf   --------------------------
	.section	.nv.info._Z9mykernel2Pf,"",@"SHT_CUDA_INFO"
	.sectionflags	@""
	.align	4


	//----- nvinfo : EIATTR_CUDA_API_VERSION
	.align		4
        /*0000*/ 	.byte	0x04, 0x37
        /*0002*/ 	.short	(.L_13 - .L_12)
.L_12:
        /*0004*/ 	.word	0x00000082


	//----- nvinfo : EIATTR_KPARAM_INFO
	.align		4
.L_13:
        /*0008*/ 	.byte	0x04, 0x17
        /*000a*/ 	.short	(.L_15 - .L_14)
.L_14:
        /*000c*/ 	.word	0x00000000
        /*0010*/ 	.short	0x0000
        /*0012*/ 	.short	0x0000
        /*0014*/ 	.byte	0x00, 0xf0, 0x21, 0x00


	//----- nvinfo : EIATTR_SPARSE_MMA_MASK
	.align		4
.L_15:
        /*0018*/ 	.byte	0x03, 0x50
        /*001a*/ 	.short	0x0000


	//----- nvinfo : EIATTR_MAXREG_COUNT
	.align		4
        /*001c*/ 	.byte	0x03, 0x1b
        /*001e*/ 	.short	0x00ff


	//----- nvinfo : EIATTR_MERCURY_ISA_VERSION
	.align		4
        /*0020*/ 	.byte	0x03, 0x5f
        /*0022*/ 	.short	0x0101


	//----- nvinfo : EIATTR_VRC_CTA_INIT_COUNT
	.align		4
        /*0024*/ 	.byte	0x02, 0x4a
	.zero		1
	.zero		1


	//----- nvinfo : EIATTR_EXIT_INSTR_OFFSETS
	.align		4
        /*0028*/ 	.byte	0x04, 0x1c
        /*002a*/ 	.short	(.L_17 - .L_16)


	//   ....[0]....
.L_16:
        /*002c*/ 	.word	0x000000e0


	//----- nvinfo : EIATTR_CBANK_PARAM_SIZE
	.align		4
.L_17:
        /*0030*/ 	.byte	0x03, 0x19
        /*0032*/ 	.short	0x0008


	//----- nvinfo : EIATTR_PARAM_CBANK
	.align		4
        /*0034*/ 	.byte	0x04, 0x0a
        /*0036*/ 	.short	(.L_19 - .L_18)
	.align		4
.L_18:
        /*0038*/ 	.word	index@(.nv.constant0._Z9mykernel2Pf)
        /*003c*/ 	.short	0x0380
        /*003e*/ 	.short	0x0008


	//----- nvinfo : EIATTR_SW_WAR
	.align		4
.L_19:
        /*0040*/ 	.byte	0x04, 0x36
        /*0042*/ 	.short	(.L_21 - .L_20)
.L_20:
        /*0044*/ 	.word	0x00000008
.L_21:


//--------------------- .nv.info._Z8mykernelPf    --------------------------
	.section	.nv.info._Z8mykernelPf,"",@"SHT_CUDA_INFO"
	.sectionflags	@""
	.align	4


	//----- nvinfo : EIATTR_CUDA_API_VERSION
	.align		4
        /*0000*/ 	.byte	0x04, 0x37
        /*0002*/ 	.short	(.L_23 - .L_22)
.L_22:
        /*0004*/ 	.word	0x00000082


	//----- nvinfo : EIATTR_KPARAM_INFO
	.align		4
.L_23:
        /*0008*/ 	.byte	0x04, 0x17
        /*000a*/ 	.short	(.L_25 - .L_24)
.L_24:
        /*000c*/ 	.word	0x00000000
        /*0010*/ 	.short	0x0000
        /*0012*/ 	.short	0x0000
        /*0014*/ 	.byte	0x00, 0xf0, 0x21, 0x00


	//----- nvinfo : EIATTR_SPARSE_MMA_MASK
	.align		4
.L_25:
        /*0018*/ 	.byte	0x03, 0x50
        /*001a*/ 	.short	0x0000


	//----- nvinfo : EIATTR_MAXREG_COUNT
	.align		4
        /*001c*/ 	.byte	0x03, 0x1b
        /*001e*/ 	.short	0x00ff


	//----- nvinfo : EIATTR_MERCURY_ISA_VERSION
	.align		4
        /*0020*/ 	.byte	0x03, 0x5f
        /*0022*/ 	.short	0x0101


	//----- nvinfo : EIATTR_VRC_CTA_INIT_COUNT
	.align		4
        /*0024*/ 	.byte	0x02, 0x4a
	.zero		1
	.zero		1


	//----- nvinfo : EIATTR_EXIT_INSTR_OFFSETS
	.align		4
        /*0028*/ 	.byte	0x04, 0x1c
        /*002a*/ 	.short	(.L_27 - .L_26)


	//   ....[0]....
.L_26:
        /*002c*/ 	.word	0x000000e0


	//----- nvinfo : EIATTR_CBANK_PARAM_SIZE
	.align		4
.L_27:
        /*0030*/ 	.byte	0x03, 0x19
        /*0032*/ 	.short	0x0008


	//----- nvinfo : EIATTR_PARAM_CBANK
	.align		4
        /*0034*/ 	.byte	0x04, 0x0a
        /*0036*/ 	.short	(.L_29 - .L_28)
	.align		4
.L_28:
        /*0038*/ 	.word	index@(.nv.constant0._Z8mykernelPf)
        /*003c*/ 	.short	0x0380
        /*003e*/ 	.short	0x0008


	//----- nvinfo : EIATTR_SW_WAR
	.align		4
.L_29:
        /*0040*/ 	.byte	0x04, 0x36
        /*0042*/ 	.short	(.L_31 - .L_30)
.L_30:
        /*0044*/ 	.word	0x00000008
.L_31:


//--------------------- .nv.callgraph             --------------------------
	.section	.nv.callgraph,"",@"SHT_CUDA_CALLGRAPH"
	.align	4
	.sectionentsize	8
	.align		4
        /*0000*/ 	.word	0x00000000
	.align		4
        /*0004*/ 	.word	0xffffffff
	.align		4
        /*0008*/ 	.word	0x00000000
	.align		4
        /*000c*/ 	.word	0xfffffffe
	.align		4
        /*0010*/ 	.word	0x00000000
	.align		4
        /*0014*/ 	.word	0xfffffffd
	.align		4
        /*0018*/ 	.word	0x00000000
	.align		4
        /*001c*/ 	.word	0xfffffffc


//--------------------- .text._Z9mykernel2Pf      --------------------------
	.section	.text._Z9mykernel2Pf,"ax",@progbits
	.align	128
.text._Z9mykernel2Pf:
        .type           _Z9mykernel2Pf,@function
        .size           _Z9mykernel2Pf,(.L_x_2 - _Z9mykernel2Pf)
        .other          _Z9mykernel2Pf,@"STO_CUDA_ENTRY STV_DEFAULT"
_Z9mykernel2Pf:
[----:B------:R-:W-:Y:S01]  /*0000*/  LDC R1, c[0x0][0x37c] ;  /* 0x0000df00ff017b82 */ /* 0x000fe20000000800 */
[----:B------:R-:W0:Y:S07]  /*0010*/  S2R R0, SR_TID.X ;  /* 0x0000000000007919 */ /* 0x000e2e0000002100 */
[----:B------:R-:W1:Y:S01]  /*0020*/  S2UR UR4, SR_CTAID.X ;  /* 0x00000000000479c3 */ /* 0x000e620000002500 */
[----:B------:R-:W2:Y:S07]  /*0030*/  LDCU.64 UR6, c[0x0][0x358] ;  /* 0x00006b00ff0677ac */ /* 0x000eae0008000a00 */
[----:B------:R-:W3:Y:S08]  /*0040*/  LDC R5, c[0x0][0x360] ;  /* 0x0000d800ff057b82 */ /* 0x000ef00000000800 */
[----:B------:R-:W4:Y:S01]  /*0050*/  LDC.64 R2, c[0x0][0x380] ;  /* 0x0000e000ff027b82 */ /* 0x000f220000000a00 */
[----:B-1----:R-:W-:Y:S01]  /*0060*/  ULOP3.LUT UR4, UR4, 0xffff, URZ, 0xc0, !UPT ;  /* 0x0000ffff04047892 */ /* 0x002fe2000f8ec0ff */
[----:B0-----:R-:W-:-:S02]  /*0070*/  LOP3.LUT R0, R0, 0xffff, RZ, 0xc0, !PT ;  /* 0x0000ffff00007812 */ /* 0x001fc400078ec0ff */
[----:B---3--:R-:W-:-:S05]  /*0080*/  LOP3.LUT R5, R5, 0xffff, RZ, 0xc0, !PT ;  /* 0x0000ffff05057812 */ /* 0x008fca00078ec0ff */
[----:B------:R-:W-:-:S04]  /*0090*/  IMAD R5, R5, UR4, R0 ;  /* 0x0000000405057c24 */ /* 0x000fc8000f8e0200 */
[----:B----4-:R-:W-:-:S05]  /*00a0*/  IMAD.WIDE R2, R5, 0x4, R2 ;  /* 0x0000000405027825 */ /* 0x010fca00078e0202 */
[----:B--2---:R-:W2:Y:S02]  /*00b0*/  LDG.E R0, desc[UR6][R2.64] ;  /* 0x0000000602007981 */ /* 0x004ea4000c1e1900 */
[----:B--2---:R-:W-:-:S05]  /*00c0*/  FADD.FTZ R5, R0, R0 ;  /* 0x0000000000057221 */ /* 0x004fca0000010000 */
[----:B------:R-:W-:Y:S01]  /*00d0*/  STG.E desc[UR6][R2.64], R5 ;  /* 0x0000000502007986 */ /* 0x000fe2000c101906 */
[----:B------:R-:W-:Y:S05]  /*00e0*/  EXIT ;  /* 0x000000000000794d */ /* 0x000fea0003800000 */
.L_x_0:
[----:B------:R-:W-:-:S00]  /*00f0*/  BRA `(.L_x_0) ;  /* 0xfffffffc00fc7947 */ /* 0x000fc0000383ffff */
[----:B------:R-:W-:-:S00]  /*0100*/  NOP ;  /* 0x0000000000007918 */ /* 0x000fc00000000000 */
[----:B------:R-:W-:-:S00]  /*0110*/  NOP ;  /* 0x0000000000007918 */ /* 0x000fc00000000000 */
[----:B------:R-:W-:-:S00]  /*0120*/  NOP ;  /* 0x0000000000007918 */ /* 0x000fc00000000000 */
[----:B------:R-:W-:-:S00]  /*0130*/  NOP ;  /* 0x0000000000007918 */ /* 0x000fc00000000000 */
[----:B------:R-:W-:-:S00]  /*0140*/  NOP ;  /* 0x0000000000007918 */ /* 0x000fc00000000000 */
[----:B------:R-:W-:-:S00]  /*0150*/  NOP ;  /* 0x0000000000007918 */ /* 0x000fc00000000000 */
[----:B------:R-:W-:-:S00]  /*0160*/  NOP ;  /* 0x0000000000007918 */ /* 0x000fc00000000000 */
[----:B------:R-:W-:-:S00]  /*0170*/  NOP ;  /* 0x0000000000007918 */ /* 0x000fc00000000000 */
.L_x_2:


//--------------------- .text._Z8mykernelPf       --------------------------
	.section	.text._Z8mykernelPf,"ax",@progbits
	.align	128
.text._Z8mykernelPf:
        .type           _Z8mykernelPf,@function
        .size           _Z8mykernelPf,(.L_x_3 - _Z8mykernelPf)
        .other          _Z8mykernelPf,@"STO_CUDA_ENTRY STV_DEFAULT"
_Z8mykernelPf:
        /* <DEDUP_REMOVED lines=10> */
[----:B----4-:R-:W-:Y:S01]  /*00a0*/  IMAD.WIDE R2, R5, 0x4, R2 ;  /* 0x0000000405027825 */ /* 0x010fe200078e0202 */
[----:B------:R-:W-:-:S05]  /*00b0*/  I2FP.F32.S32 R0, R5 ;  /* 0x0000000500007245 */ /* 0x000fca0000201400 */
[----:B------:R-:W-:-:S05]  /*00c0*/  FMUL.FTZ R5, R0, 10 ;  /* 0x4120000000057820 */ /* 0x000fca0000410000 */
[----:B--2---:R-:W-:Y:S01]  /*00d0*/  STG.E desc[UR6][R2.64], R5 ;  /* 0x0000000502007986 */ /* 0x004fe2000c101906 */
[----:B------:R-:W-:Y:S05]  /*00e0*/  EXIT ;  /* 0x000000000000794d */ /* 0x000fea0003800000 */
.L_x_1:
        /* <DEDUP_REMOVED lines=9> */
.L_x_3:


//--------------------- .nv.shared.reserved.0     --------------------------
	.section	.nv.shared.reserved.0,"aw",@nobits
	.weak		__nv_reservedSMEM_offset_0_alias
	.size		__nv_reservedSMEM_offset_0_alias, 0, 64
	.other		__nv_reservedSMEM_offset_0_alias,@"STO_CUDA_RESERVED_SHARED STV_DEFAULT"
__nv_reservedSMEM_offset_0_alias:
	.zero		0
	.zero		64


//--------------------- .nv.constant0._Z9mykernel2Pf --------------------------
	.section	.nv.constant0._Z9mykernel2Pf,"a",@progbits
	.sectionflags	@""
	.align	4
.nv.constant0._Z9mykernel2Pf:
	.zero		904


//--------------------- .nv.constant0._Z8mykernelPf --------------------------
	.section	.nv.constant0._Z8mykernelPf,"a",@progbits
	.sectionflags	@""
	.align	4
.nv.constant0._Z8mykernelPf:
	.zero		904


//--------------------- SYMBOLS --------------------------

	.type		.nv.reservedSmem.offset0,@object
	.size		.nv.reservedSmem.offset0,0x4
